	.headerflags	@"EF_CUDA_TEXMODE_UNIFIED EF_CUDA_64BIT_ADDRESS EF_CUDA_SM89 EF_CUDA_VIRTUAL_SM(EF_CUDA_SM89)"
	.elftype	@"ET_EXEC"


//--------------------- .nv.info                  --------------------------
	.section	.nv.info,"",@"SHT_CUDA_INFO"
	.align	4


	//----- nvinfo : EIATTR_REGCOUNT
	.align		4
        /*0000*/ 	.byte	0x04, 0x2f
        /*0002*/ 	.short	(.L_1 - .L_0)
	.align		4
.L_0:
        /*0004*/ 	.word	index@(triton__0d1d2d3de4)
        /*0008*/ 	.word	0x0000001e


	//----- nvinfo : EIATTR_MAX_STACK_SIZE
	.align		4
.L_1:
        /*000c*/ 	.byte	0x04, 0x23
        /*000e*/ 	.short	(.L_3 - .L_2)
	.align		4
.L_2:
        /*0010*/ 	.word	index@(triton__0d1d2d3de4)
        /*0014*/ 	.word	0x00000000


	//----- nvinfo : EIATTR_MIN_STACK_SIZE
	.align		4
.L_3:
        /*0018*/ 	.byte	0x04, 0x12
        /*001a*/ 	.short	(.L_5 - .L_4)
	.align		4
.L_4:
        /*001c*/ 	.word	index@(triton__0d1d2d3de4)
        /*0020*/ 	.word	0x00000000


	//----- nvinfo : EIATTR_FRAME_SIZE
	.align		4
.L_5:
        /*0024*/ 	.byte	0x04, 0x11
        /*0026*/ 	.short	(.L_7 - .L_6)
	.align		4
.L_6:
        /*0028*/ 	.word	index@(triton__0d1d2d3de4)
        /*002c*/ 	.word	0x00000000
.L_7:


//--------------------- .nv.info.triton__0d1d2d3de4 --------------------------
	.section	.nv.info.triton__0d1d2d3de4,"",@"SHT_CUDA_INFO"
	.align	4


	//----- nvinfo : EIATTR_CUDA_API_VERSION
	.align		4
        /*0000*/ 	.byte	0x04, 0x37
        /*0002*/ 	.short	(.L_9 - .L_8)
.L_8:
        /*0004*/ 	.word	0x0000007b


	//----- nvinfo : EIATTR_PARAM_CBANK
	.align		4
.L_9:
        /*0008*/ 	.byte	0x04, 0x0a
        /*000a*/ 	.short	(.L_11 - .L_10)
	.align		4
.L_10:
        /*000c*/ 	.word	index@(.nv.constant0.triton__0d1d2d3de4)
        /*0010*/ 	.short	0x0160
        /*0012*/ 	.short	0x0020


	//----- nvinfo : EIATTR_CBANK_PARAM_SIZE
	.align		4
.L_11:
        /*0014*/ 	.byte	0x03, 0x19
        /*0016*/ 	.short	0x0020


	//----- nvinfo : EIATTR_KPARAM_INFO
	.align		4
        /*0018*/ 	.byte	0x04, 0x17
        /*001a*/ 	.short	(.L_13 - .L_12)
.L_12:
        /*001c*/ 	.word	0x00000000
        /*0020*/ 	.short	0x0004
        /*0022*/ 	.short	0x001c
        /*0024*/ 	.byte	0x00, 0xf0, 0x11, 0x00


	//----- nvinfo : EIATTR_KPARAM_INFO
	.align		4
.L_13:
        /*0028*/ 	.byte	0x04, 0x17
        /*002a*/ 	.short	(.L_15 - .L_14)
.L_14:
        /*002c*/ 	.word	0x00000000
        /*0030*/ 	.short	0x0003
        /*0032*/ 	.short	0x0018
        /*0034*/ 	.byte	0x00, 0xf0, 0x11, 0x00


	//----- nvinfo : EIATTR_KPARAM_INFO
	.align		4
.L_15:
        /*0038*/ 	.byte	0x04, 0x17
        /*003a*/ 	.short	(.L_17 - .L_16)
.L_16:
        /*003c*/ 	.word	0x00000000
        /*0040*/ 	.short	0x0002
        /*0042*/ 	.short	0x0010
        /*0044*/ 	.byte	0x00, 0xf0, 0x21, 0x00


	//----- nvinfo : EIATTR_KPARAM_INFO
	.align		4
.L_17:
        /*0048*/ 	.byte	0x04, 0x17
        /*004a*/ 	.short	(.L_19 - .L_18)
.L_18:
        /*004c*/ 	.word	0x00000000
        /*0050*/ 	.short	0x0001
        /*0052*/ 	.short	0x0008
        /*0054*/ 	.byte	0x00, 0xf0, 0x21, 0x00


	//----- nvinfo : EIATTR_KPARAM_INFO
	.align		4
.L_19:
        /*0058*/ 	.byte	0x04, 0x17
        /*005a*/ 	.short	(.L_21 - .L_20)
.L_20:
        /*005c*/ 	.word	0x00000000
        /*0060*/ 	.short	0x0000
        /*0062*/ 	.short	0x0000
        /*0064*/ 	.byte	0x00, 0xf0, 0x21, 0x00


	//----- nvinfo : EIATTR_MAXREG_COUNT
	.align		4
.L_21:
        /*0068*/ 	.byte	0x03, 0x1b
        /*006a*/ 	.short	0x00ff


	//----- nvinfo : EIATTR_EXIT_INSTR_OFFSETS
	.align		4
        /*006c*/ 	.byte	0x04, 0x1c
        /*006e*/ 	.short	(.L_23 - .L_22)


	//   ....[0]....
.L_22:
        /*0070*/ 	.word	0x00000660


	//   ....[1]....
        /*0074*/ 	.word	0x00000680


	//----- nvinfo : EIATTR_CTAIDZ_USED
	.align		4
.L_23:
        /*0078*/ 	.byte	0x01, 0x04
	.zero		2


	//----- nvinfo : EIATTR_MAX_THREADS
	.align		4
        /*007c*/ 	.byte	0x04, 0x05
        /*007e*/ 	.short	(.L_25 - .L_24)
.L_24:
        /*0080*/ 	.word	0x00000100
        /*0084*/ 	.word	0x00000001
        /*0088*/ 	.word	0x00000001
.L_25:


//--------------------- .nv.rel.action            --------------------------
	.section	.nv.rel.action,"",@"SHT_CUDA_RELOCINFO"
	.align	8
	.sectionentsize	8
        /*0000*/ 	.byte	0x73, 0x00, 0x00, 0x00, 0x00, 0x00, 0x00, 0x00, 0x00, 0x00, 0x00, 0x11, 0x25, 0x00, 0x05, 0x36


//--------------------- .nv.constant0.triton__0d1d2d3de4 --------------------------
	.section	.nv.constant0.triton__0d1d2d3de4,"a",@progbits
	.align	4
.nv.constant0.triton__0d1d2d3de4:
	.zero		384


//--------------------- .text.triton__0d1d2d3de4  --------------------------
	.section	.text.triton__0d1d2d3de4,"ax",@progbits
	.sectionflags	@"SHF_BARRIERS=1"
	.sectioninfo	@"SHI_REGISTERS=30"
	.align	128
        .global         triton__0d1d2d3de4
        .type           triton__0d1d2d3de4,@function
        .size           triton__0d1d2d3de4,(.L_x_1 - triton__0d1d2d3de4)
        .other          triton__0d1d2d3de4,@"STO_CUDA_ENTRY STV_DEFAULT"
triton__0d1d2d3de4:
.text.triton__0d1d2d3de4:
[----:B------:R-:W-:-:S02]  /*0000*/  IMAD.MOV.U32 R1, RZ, RZ, c[0x0][0x28] ;  /* 0x00000a00ff017624 */ /* 0x000fc400078e00ff */
[----:B------:R-:W0:Y:S01]  /*0010*/  S2R R3, SR_CTAID.Z ;  /* 0x0000000000037919 */ /* 0x000e220000002700 */
[----:B------:R-:W1:Y:S03]  /*0020*/  S2UR UR4, SR_CTAID.Y ;  /* 0x00000000000479c3 */ /* 0x000e660000002600 */
[----:B------:R-:W2:Y:S04]  /*0030*/  S2R R10, SR_TID.X ;  /* 0x00000000000a7919 */ /* 0x000ea80000002100 */
[----:B------:R-:W3:Y:S01]  /*0040*/  S2R R2, SR_CTAID.X ;  /* 0x0000000000027919 */ /* 0x000ee20000002500 */
[----:B0-----:R-:W-:Y:S01]  /*0050*/  IADD3 R3, R3, 0x1, RZ ;  /* 0x0000000103037810 */ /* 0x001fe20007ffe0ff */
[----:B--2---:R-:W-:Y:S01]  /*0060*/  IMAD.SHL.U32 R0, R10, 0x4, RZ ;  /* 0x000000040a007824 */ /* 0x004fe200078e00ff */
[----:B------:R-:W-:-:S03]  /*0070*/  SHF.R.U32.HI R14, RZ, 0x6, R10 ;  /* 0x00000006ff0e7819 */ /* 0x000fc6000001160a */
[----:B-1----:R-:W-:Y:S01]  /*0080*/  IMAD R3, R3, UR4, RZ ;  /* 0x0000000403037c24 */ /* 0x002fe2000f8e02ff */
[----:B------:R-:W-:Y:S01]  /*0090*/  ULDC.64 UR4, c[0x0][0x118] ;  /* 0x0000460000047ab9 */ /* 0x000fe20000000a00 */
[----:B------:R-:W-:Y:S02]  /*00a0*/  LOP3.LUT R11, R0, 0xfc, RZ, 0xc0, !PT ;  /* 0x000000fc000b7812 */ /* 0x000fe400078ec0ff */
[----:B------:R-:W-:Y:S01]  /*00b0*/  IMAD.SHL.U32 R3, R3, 0x10, RZ ;  /* 0x0000001003037824 */ /* 0x000fe200078e00ff */
[----:B------:R-:W-:Y:S01]  /*00c0*/  SGXT.U32 R14, R14, 0x2 ;  /* 0x000000020e0e781a */ /* 0x000fe20000000000 */
[----:B------:R-:W-:Y:S01]  /*00d0*/  IMAD.MOV.U32 R0, RZ, RZ, 0x2 ;  /* 0x00000002ff007424 */ /* 0x000fe200078e00ff */
[----:B---3--:R-:W-:Y:S02]  /*00e0*/  PRMT R15, R11, 0x6540, R2 ;  /* 0x000065400b0f7816 */ /* 0x008fe40000000002 */
[----:B------:R-:W-:Y:S02]  /*00f0*/  LOP3.LUT R4, R3, R14, RZ, 0xfc, !PT ;  /* 0x0000000e03047212 */ /* 0x000fe400078efcff */
[----:B------:R-:W-:-:S02]  /*0100*/  ISETP.GE.AND P0, PT, R15, 0xa8c, PT ;  /* 0x00000a8c0f00780c */ /* 0x000fc40003f06270 */
[--C-:B------:R-:W-:Y:S01]  /*0110*/  LOP3.LUT R6, R3, 0x4, R14.reuse, 0xfe, !PT ;  /* 0x0000000403067812 */ /* 0x100fe200078efe0e */
[C-C-:B------:R-:W-:Y:S01]  /*0120*/  IMAD R13, R4.reuse, 0xa8c, R15.reuse ;  /* 0x00000a8c040d7824 */ /* 0x140fe200078e020f */
[----:B------:R-:W-:Y:S02]  /*0130*/  ISETP.LT.AND P2, PT, R4, 0x1b80, !P0 ;  /* 0x00001b800400780c */ /* 0x000fe40004741270 */
[----:B------:R-:W-:Y:S01]  /*0140*/  CS2R R4, SRZ ;  /* 0x0000000000047805 */ /* 0x000fe2000001ff00 */
[----:B------:R-:W-:Y:S01]  /*0150*/  IMAD.WIDE R12, R13, R0, c[0x0][0x160] ;  /* 0x000058000d0c7625 */ /* 0x000fe200078e0200 */
[----:B------:R-:W-:Y:S02]  /*0160*/  LOP3.LUT R8, R3, 0x8, R14, 0xfe, !PT ;  /* 0x0000000803087812 */ /* 0x000fe400078efe0e */
[C---:B------:R-:W-:Y:S01]  /*0170*/  ISETP.LT.AND P1, PT, R6.reuse, 0x1b80, !P0 ;  /* 0x00001b800600780c */ /* 0x040fe20004721270 */
[----:B------:R-:W-:-:S06]  /*0180*/  IMAD R17, R6, 0xa8c, R15 ;  /* 0x00000a8c06117824 */ /* 0x000fcc00078e020f */
[----:B------:R0:W2:Y:S01]  /*0190*/  @P2 LDG.E.EL.64 R4, [R12.64] ;  /* 0x000000040c042981 */ /* 0x0000a2000c2e1b00 */
[C---:B------:R-:W-:Y:S01]  /*01a0*/  ISETP.LT.AND P2, PT, R8.reuse, 0x1b80, !P0 ;  /* 0x00001b800800780c */ /* 0x040fe20004741270 */
[----:B------:R-:W-:Y:S01]  /*01b0*/  CS2R R6, SRZ ;  /* 0x0000000000067805 */ /* 0x000fe2000001ff00 */
[----:B------:R-:W-:Y:S02]  /*01c0*/  IMAD R19, R8, 0xa8c, R15 ;  /* 0x00000a8c08137824 */ /* 0x000fe400078e020f */
[----:B------:R-:W-:Y:S01]  /*01d0*/  IMAD.WIDE R16, R17, R0, c[0x0][0x160] ;  /* 0x0000580011107625 */ /* 0x000fe200078e0200 */
[----:B------:R-:W-:-:S03]  /*01e0*/  CS2R R8, SRZ ;  /* 0x0000000000087805 */ /* 0x000fc6000001ff00 */
[-C--:B------:R-:W-:Y:S01]  /*01f0*/  IMAD.WIDE R18, R19, R0.reuse, c[0x0][0x160] ;  /* 0x0000580013127625 */ /* 0x080fe200078e0200 */
[----:B0-----:R-:W-:Y:S01]  /*0200*/  LOP3.LUT R12, R3, 0xc, R14, 0xfe, !PT ;  /* 0x0000000c030c7812 */ /* 0x001fe200078efe0e */
[----:B------:R0:W3:Y:S03]  /*0210*/  @P1 LDG.E.EL.64 R6, [R16.64] ;  /* 0x0000000410061981 */ /* 0x0000e6000c2e1b00 */
[C---:B------:R-:W-:Y:S01]  /*0220*/  ISETP.LT.AND P0, PT, R12.reuse, 0x1b80, !P0 ;  /* 0x00001b800c00780c */ /* 0x040fe20004701270 */
[----:B------:R-:W-:Y:S01]  /*0230*/  IMAD R21, R12, 0xa8c, R15 ;  /* 0x00000a8c0c157824 */ /* 0x000fe200078e020f */
[----:B------:R1:W4:Y:S01]  /*0240*/  @P2 LDG.E.EL.64 R8, [R18.64] ;  /* 0x0000000412082981 */ /* 0x000322000c2e1b00 */
[----:B------:R-:W-:Y:S02]  /*0250*/  CS2R R12, SRZ ;  /* 0x00000000000c7805 */ /* 0x000fe4000001ff00 */
[----:B------:R-:W-:-:S08]  /*0260*/  IMAD.WIDE R20, R21, R0, c[0x0][0x160] ;  /* 0x0000580015147625 */ /* 0x000fd000078e0200 */
[----:B------:R5:W4:Y:S01]  /*0270*/  @P0 LDG.E.EL.64 R12, [R20.64] ;  /* 0x00000004140c0981 */ /* 0x000b22000c2e1b00 */
[----:B------:R-:W-:-:S05]  /*0280*/  IMAD R11, R11, 0x18, RZ ;  /* 0x000000180b0b7824 */ /* 0x000fca00078e02ff */
[C---:B------:R-:W-:Y:S02]  /*0290*/  LOP3.LUT R15, R11.reuse, R14, RZ, 0xfc, !PT ;  /* 0x0000000e0b0f7212 */ /* 0x040fe400078efcff */
[----:B0-----:R-:W-:-:S03]  /*02a0*/  LOP3.LUT R16, R11, 0x4, R14, 0xfe, !PT ;  /* 0x000000040b107812 */ /* 0x001fc600078efe0e */
[----:B------:R-:W-:Y:S01]  /*02b0*/  IMAD.SHL.U32 R23, R15, 0x2, RZ ;  /* 0x000000020f177824 */ /* 0x000fe200078e00ff */
[C-C-:B------:R-:W-:Y:S01]  /*02c0*/  LOP3.LUT R15, R11.reuse, 0x8, R14.reuse, 0xfe, !PT ;  /* 0x000000080b0f7812 */ /* 0x140fe200078efe0e */
[----:B-1----:R-:W-:Y:S01]  /*02d0*/  IMAD.SHL.U32 R18, R16, 0x2, RZ ;  /* 0x0000000210127824 */ /* 0x002fe200078e00ff */
[----:B------:R-:W-:-:S03]  /*02e0*/  LOP3.LUT R11, R11, 0xc, R14, 0xfe, !PT ;  /* 0x0000000c0b0b7812 */ /* 0x000fc600078efe0e */
[----:B-----5:R-:W-:Y:S01]  /*02f0*/  IMAD.SHL.U32 R20, R15, 0x2, RZ ;  /* 0x000000020f147824 */ /* 0x020fe200078e00ff */
[----:B------:R-:W-:Y:S01]  /*0300*/  SHF.R.U32.HI R15, RZ, 0x1, R10 ;  /* 0x00000001ff0f7819 */ /* 0x000fe2000001160a */
[----:B------:R-:W-:-:S03]  /*0310*/  IMAD.SHL.U32 R19, R11, 0x2, RZ ;  /* 0x000000020b137824 */ /* 0x000fc600078e00ff */
[----:B------:R-:W-:-:S04]  /*0320*/  SGXT.U32 R15, R15, 0x7 ;  /* 0x000000070f0f781a */ /* 0x000fc80000000000 */
[----:B------:R-:W-:Y:S02]  /*0330*/  PRMT R2, R15, 0x6540, R2 ;  /* 0x000065400f027816 */ /* 0x000fe40000000002 */
[----:B--2---:R-:W-:Y:S01]  /*0340*/  SHF.R.U32.HI R22, RZ, 0x10, R4 ;  /* 0x00000010ff167819 */ /* 0x004fe20000011604 */
[----:B------:R0:W-:Y:S01]  /*0350*/  STS.U16 [R23], R4 ;  /* 0x0000000417007388 */ /* 0x0001e20000000400 */
[----:B------:R-:W-:-:S03]  /*0360*/  SHF.R.U32.HI R24, RZ, 0x10, R5 ;  /* 0x00000010ff187819 */ /* 0x000fc60000011605 */
[----:B------:R-:W-:Y:S04]  /*0370*/  STS.U16 [R23+0x60], R5 ;  /* 0x0000600517007388 */ /* 0x000fe80000000400 */
[----:B------:R-:W-:Y:S01]  /*0380*/  STS.U16 [R23+0x30], R22 ;  /* 0x0000301617007388 */ /* 0x000fe20000000400 */
[----:B0-----:R-:W-:Y:S01]  /*0390*/  IMAD.SHL.U32 R4, R10, 0x8, RZ ;  /* 0x000000080a047824 */ /* 0x001fe200078e00ff */
[----:B---3--:R-:W-:Y:S02]  /*03a0*/  SHF.R.U32.HI R17, RZ, 0x10, R6 ;  /* 0x00000010ff117819 */ /* 0x008fe40000011606 */
[----:B------:R-:W-:Y:S01]  /*03b0*/  STS.U16 [R23+0x90], R24 ;  /* 0x0000901817007388 */ /* 0x000fe20000000400 */
[----:B------:R-:W-:Y:S02]  /*03c0*/  SHF.R.U32.HI R21, RZ, 0x10, R7 ;  /* 0x00000010ff157819 */ /* 0x000fe40000011607 */
[----:B------:R-:W-:Y:S01]  /*03d0*/  LOP3.LUT R14, R4, 0x8, RZ, 0xc0, !PT ;  /* 0x00000008040e7812 */ /* 0x000fe200078ec0ff */
[----:B------:R-:W-:Y:S01]  /*03e0*/  STS.U16 [R23+0x8], R6 ;  /* 0x0000080617007388 */ /* 0x000fe20000000400 */
[----:B----4-:R-:W-:-:S02]  /*03f0*/  SHF.R.U32.HI R25, RZ, 0x10, R8 ;  /* 0x00000010ff197819 */ /* 0x010fc40000011608 */
[----:B------:R-:W-:Y:S01]  /*0400*/  SHF.R.U32.HI R27, RZ, 0x10, R9 ;  /* 0x00000010ff1b7819 */ /* 0x000fe20000011609 */
[----:B------:R-:W-:Y:S01]  /*0410*/  IMAD R4, R15, 0x18, R14 ;  /* 0x000000180f047824 */ /* 0x000fe200078e020e */
[----:B------:R0:W-:Y:S01]  /*0420*/  STS.U16 [R18+0x30], R17 ;  /* 0x0000301112007388 */ /* 0x0001e20000000400 */
[----:B------:R-:W-:-:S03]  /*0430*/  LOP3.LUT R3, R3, R14, RZ, 0xfc, !PT ;  /* 0x0000000e03037212 */ /* 0x000fc600078efcff */
[----:B------:R-:W-:Y:S01]  /*0440*/  STS.U16 [R18+0x60], R7 ;  /* 0x0000600712007388 */ /* 0x000fe20000000400 */
[----:B------:R-:W-:Y:S01]  /*0450*/  SHF.R.U32.HI R16, RZ, 0x10, R12 ;  /* 0x00000010ff107819 */ /* 0x000fe2000001160c */
[C---:B------:R-:W-:Y:S01]  /*0460*/  IMAD.HI R14, R3.reuse, 0x66666667, RZ ;  /* 0x66666667030e7827 */ /* 0x040fe200078e02ff */
[----:B------:R-:W-:Y:S01]  /*0470*/  ISETP.GE.AND P0, PT, R3, 0x1b80, PT ;  /* 0x00001b800300780c */ /* 0x000fe20003f06270 */
[----:B------:R1:W-:Y:S03]  /*0480*/  STS.U16 [R18+0x90], R21 ;  /* 0x0000901512007388 */ /* 0x0003e60000000400 */
[----:B0-----:R-:W-:Y:S01]  /*0490*/  SHF.R.U32.HI R17, RZ, 0x1f, R14 ;  /* 0x0000001fff117819 */ /* 0x001fe2000001160e */
[----:B------:R-:W-:Y:S01]  /*04a0*/  STS.U16 [R23+0x10], R8 ;  /* 0x0000100817007388 */ /* 0x000fe20000000400 */
[----:B------:R-:W-:Y:S02]  /*04b0*/  ISETP.LT.AND P1, PT, R2, 0xa8c, !P0 ;  /* 0x00000a8c0200780c */ /* 0x000fe40004721270 */
[----:B------:R-:W-:Y:S01]  /*04c0*/  LEA.HI.SX32 R14, R14, R17, 0x19 ;  /* 0x000000110e0e7211 */ /* 0x000fe200078fcaff */
[----:B------:R-:W-:Y:S01]  /*04d0*/  STS.U16 [R20+0x30], R25 ;  /* 0x0000301914007388 */ /* 0x000fe20000000400 */
[----:B-1----:R-:W-:Y:S01]  /*04e0*/  SHF.R.U32.HI R18, RZ, 0x10, R13 ;  /* 0x00000010ff127819 */ /* 0x002fe2000001160d */
[----:B------:R-:W-:-:S02]  /*04f0*/  IMAD.SHL.U32 R21, R4, 0x2, RZ ;  /* 0x0000000204157824 */ /* 0x000fc400078e00ff */
[----:B------:R-:W-:Y:S04]  /*0500*/  STS.U16 [R20+0x60], R9 ;  /* 0x0000600914007388 */ /* 0x000fe80000000400 */
[----:B------:R-:W-:Y:S04]  /*0510*/  STS.U16 [R20+0x90], R27 ;  /* 0x0000901b14007388 */ /* 0x000fe80000000400 */
[----:B------:R-:W-:Y:S04]  /*0520*/  STS.U16 [R23+0x18], R12 ;  /* 0x0000180c17007388 */ /* 0x000fe80000000400 */
[----:B------:R-:W-:Y:S04]  /*0530*/  STS.U16 [R19+0x30], R16 ;  /* 0x0000301013007388 */ /* 0x000fe80000000400 */
[----:B------:R-:W-:Y:S04]  /*0540*/  STS.U16 [R19+0x60], R13 ;  /* 0x0000600d13007388 */ /* 0x000fe80000000400 */
[----:B------:R-:W-:Y:S04]  /*0550*/  STS.U16 [R19+0x90], R18 ;  /* 0x0000901213007388 */ /* 0x000fe80000000400 */
[----:B------:R-:W-:Y:S06]  /*0560*/  BAR.SYNC 0x0 ;  /* 0x0000000000007b1d */ /* 0x000fec0000000000 */
[----:B------:R-:W0:Y:S01]  /*0570*/  LDS.128 R8, [R21] ;  /* 0x0000000015087984 */ /* 0x000e220000000c00 */
[----:B------:R-:W-:Y:S01]  /*0580*/  IMAD R13, R14, -0x140, R3 ;  /* 0xfffffec00e0d7824 */ /* 0x000fe200078e0203 */
[----:B------:R-:W-:-:S02]  /*0590*/  LOP3.LUT R3, R2, 0x80, RZ, 0xfc, !PT ;  /* 0x0000008002037812 */ /* 0x000fc400078efcff */
[----:B------:R-:W1:Y:S01]  /*05a0*/  LDS.128 R4, [R21+0x1800] ;  /* 0x0018000015047984 */ /* 0x000e620000000c00 */
[----:B------:R-:W-:Y:S01]  /*05b0*/  IMAD R13, R14, 0xd2f00, R13 ;  /* 0x000d2f000e0d7824 */ /* 0x000fe200078e020d */
[----:B------:R-:W-:-:S03]  /*05c0*/  ISETP.LT.AND P0, PT, R3, 0xa8c, !P0 ;  /* 0x00000a8c0300780c */ /* 0x000fc60004701270 */
[--C-:B------:R-:W-:Y:S02]  /*05d0*/  IMAD R15, R2, 0x140, R13.reuse ;  /* 0x00000140020f7824 */ /* 0x100fe400078e020d */
[----:B------:R-:W-:Y:S02]  /*05e0*/  IMAD R17, R3, 0x140, R13 ;  /* 0x0000014003117824 */ /* 0x000fe400078e020d */
[----:B------:R-:W-:-:S04]  /*05f0*/  IMAD.WIDE R2, R15, R0, c[0x0][0x168] ;  /* 0x00005a000f027625 */ /* 0x000fc800078e0200 */
[----:B------:R-:W-:-:S04]  /*0600*/  IMAD.WIDE R12, R17, R0, c[0x0][0x168] ;  /* 0x00005a00110c7625 */ /* 0x000fc800078e0200 */
[----:B------:R-:W-:-:S04]  /*0610*/  IMAD.WIDE R14, R15, R0, c[0x0][0x170] ;  /* 0x00005c000f0e7625 */ /* 0x000fc800078e0200 */
[----:B------:R-:W-:Y:S01]  /*0620*/  IMAD.WIDE R16, R17, R0, c[0x0][0x170] ;  /* 0x00005c0011107625 */ /* 0x000fe200078e0200 */
[----:B0-----:R0:W-:Y:S04]  /*0630*/  @P1 STG.E.128 [R2.64], R8 ;  /* 0x0000000802001986 */ /* 0x0011e8000c101d04 */
[----:B-1----:R0:W-:Y:S04]  /*0640*/  @P0 STG.E.128 [R12.64], R4 ;  /* 0x000000040c000986 */ /* 0x0021e8000c101d04 */
[----:B------:R0:W-:Y:S01]  /*0650*/  @P1 STG.E.128 [R14.64], R8 ;  /* 0x000000080e001986 */ /* 0x0001e2000c101d04 */
[----:B------:R-:W-:Y:S05]  /*0660*/  @!P0 EXIT ;  /* 0x000000000000894d */ /* 0x000fea0003800000 */
[----:B------:R-:W-:Y:S01]  /*0670*/  STG.E.128 [R16.64], R4 ;  /* 0x0000000410007986 */ /* 0x000fe2000c101d04 */
[----:B------:R-:W-:Y:S05]  /*0680*/  EXIT ;  /* 0x000000000000794d */ /* 0x000fea0003800000 */
.L_x_0:
[----:B------:R-:W-:-:S00]  /*0690*/  BRA `(.L_x_0) ;  /* 0xfffffff000007947 */ /* 0x000fc0000383ffff */
[----:B------:R-:W-:-:S00]  /*06a0*/  NOP ;  /* 0x0000000000007918 */ /* 0x000fc00000000000 */
        /* <DEDUP_REMOVED lines=13> */
.L_x_1:


//--------------------- .nv.shared.triton__0d1d2d3de4 --------------------------
	.section	.nv.shared.triton__0d1d2d3de4,"aw",@nobits
	.align	16
